//
// Generated by NVIDIA NVVM Compiler
//
// Compiler Build ID: CL-36424714
// Cuda compilation tools, release 13.0, V13.0.88
// Based on NVVM 20.0.0
//

.version 9.0
.target sm_100
.address_size 64

	// .globl	_Z10dataKernelPii

.visible .entry _Z10dataKernelPii(
	.param .u64 .ptr .align 1 _Z10dataKernelPii_param_0,
	.param .u32 _Z10dataKernelPii_param_1
)
{
	.reg .pred 	%p<2>;
	.reg .b32 	%r<7>;
	.reg .b64 	%rd<5>;

	ld.param.u64 	%rd1, [_Z10dataKernelPii_param_0];
	ld.param.u32 	%r4, [_Z10dataKernelPii_param_1];
	mov.u32 	%r1, %tid.x;
	mov.u32 	%r2, %ctaid.x;
	mov.u32 	%r5, %ntid.x;
	mad.lo.s32 	%r3, %r2, %r5, %r1;
	setp.ge.s32 	%p1, %r3, %r4;
	@%p1 bra 	$L__BB0_2;
	cvta.to.global.u64 	%rd2, %rd1;
	add.s32 	%r6, %r2, %r1;
	mul.wide.s32 	%rd3, %r3, 4;
	add.s64 	%rd4, %rd2, %rd3;
	st.global.u32 	[%rd4], %r6;
$L__BB0_2:
	ret;

}
	// .globl	_Z13monitorKernelPii
.visible .entry _Z13monitorKernelPii(
	.param .u64 .ptr .align 1 _Z13monitorKernelPii_param_0,
	.param .u32 _Z13monitorKernelPii_param_1
)
{
	.reg .pred 	%p<2>;
	.reg .b32 	%r<7>;
	.reg .b64 	%rd<5>;

	ld.param.u64 	%rd1, [_Z13monitorKernelPii_param_0];
	ld.param.u32 	%r4, [_Z13monitorKernelPii_param_1];
	mov.u32 	%r1, %tid.x;
	mov.u32 	%r2, %ctaid.x;
	mov.u32 	%r5, %ntid.x;
	mad.lo.s32 	%r3, %r2, %r5, %r1;
	setp.ge.s32 	%p1, %r3, %r4;
	@%p1 bra 	$L__BB1_2;
	cvta.to.global.u64 	%rd2, %rd1;
	add.s32 	%r6, %r2, %r1;
	mul.wide.s32 	%rd3, %r3, 4;
	add.s64 	%rd4, %rd2, %rd3;
	st.global.u32 	[%rd4], %r6;
$L__BB1_2:
	ret;

}


// ===== COMPILED SASS (sm_100) =====

	.target	sm_100

	.elftype	@"ET_EXEC"


//--------------------- .note.nv.tkinfo           --------------------------
	.section	.note.nv.tkinfo,"",@"SHT_NOTE"
	.sectionflags	@"SHF_NOTE_NV_TKINFO"
	.tkinfo
        /*0018*/ 	.word	0x00000002
        /*0030*/ 	.string	""
        /*0030*/ 	.string	"ptxas"
        /*0030*/ 	.string	"Cuda compilation tools, release 13.0, V13.0.88"
        /*0030*/ 	.string	"Build cuda_13.0.r13.0/compiler.36424714_0"
        /*0030*/ 	.string	"-arch sm_100 -m 64 "



//--------------------- .note.nv.cuinfo           --------------------------
	.section	.note.nv.cuinfo,"",@"SHT_NOTE"
	.sectionflags	@"SHF_NOTE_NV_CUINFO"
        /*0018*/ 	.short	0x0002
        /*001a*/ 	.short	0x0064
        /*001c*/ 	.short	0x0082
	.zero		2


//--------------------- .nv.info                  --------------------------
	.section	.nv.info,"",@"SHT_CUDA_INFO"
	.align	4


	//----- nvinfo : EIATTR_REGCOUNT
	.align		4
        /*0000*/ 	.byte	0x04, 0x2f
        /*0002*/ 	.short	(.L_1 - .L_0)
	.align		4
.L_0:
        /*0004*/ 	.word	index@(_Z10dataKernelPii)
        /*0008*/ 	.word	0x0000000a


	//----- nvinfo : EIATTR_FRAME_SIZE
	.align		4
.L_1:
        /*000c*/ 	.byte	0x04, 0x11
        /*000e*/ 	.short	(.L_3 - .L_2)
	.align		4
.L_2:
        /*0010*/ 	.word	index@(_Z10dataKernelPii)
        /*0014*/ 	.word	0x00000000


	//----- nvinfo : EIATTR_REGCOUNT
	.align		4
.L_3:
        /*0018*/ 	.byte	0x04, 0x2f
        /*001a*/ 	.short	(.L_5 - .L_4)
	.align		4
.L_4:
        /*001c*/ 	.word	index@(_Z13monitorKernelPii)
        /*0020*/ 	.word	0x0000000a


	//----- nvinfo : EIATTR_FRAME_SIZE
	.align		4
.L_5:
        /*0024*/ 	.byte	0x04, 0x11
        /*0026*/ 	.short	(.L_7 - .L_6)
	.align		4
.L_6:
        /*0028*/ 	.word	index@(_Z13monitorKernelPii)
        /*002c*/ 	.word	0x00000000


	//----- nvinfo : EIATTR_MIN_STACK_SIZE
	.align		4
.L_7:
        /*0030*/ 	.byte	0x04, 0x12
        /*0032*/ 	.short	(.L_9 - .L_8)
	.align		4
.L_8:
        /*0034*/ 	.word	index@(_Z13monitorKernelPii)
        /*0038*/ 	.word	0x00000000


	//----- nvinfo : EIATTR_MIN_STACK_SIZE
	.align		4
.L_9:
        /*003c*/ 	.byte	0x04, 0x12
        /*003e*/ 	.short	(.L_11 - .L_10)
	.align		4
.L_10:
        /*0040*/ 	.word	index@(_Z10dataKernelPii)
        /*0044*/ 	.word	0x00000000
.L_11:


//--------------------- .nv.compat                --------------------------
	.section	.nv.compat,"",@"SHT_CUDA_COMPAT_INFO"
	.align	4
        /*0000*/ 	.byte	0x02, 0x09, 0x00, 0x00, 0x02, 0x02, 0x01, 0x00, 0x02, 0x05, 0x05, 0x00, 0x03, 0x07, 0x01, 0x01
        /*0010*/ 	.byte	0x02, 0x03, 0x00, 0x00, 0x02, 0x06, 0x01, 0x00, 0x04, 0x0b, 0x08, 0x00, 0x09, 0x00, 0x00, 0x00
        /*0020*/ 	.byte	0x00, 0x00, 0x00, 0x00


//--------------------- .nv.info._Z13monitorKernelPii --------------------------
	.section	.nv.info._Z13monitorKernelPii,"",@"SHT_CUDA_INFO"
	.sectionflags	@""
	.align	4


	//----- nvinfo : EIATTR_CUDA_API_VERSION
	.align		4
        /*0000*/ 	.byte	0x04, 0x37
        /*0002*/ 	.short	(.L_13 - .L_12)
.L_12:
        /*0004*/ 	.word	0x00000082


	//----- nvinfo : EIATTR_KPARAM_INFO
	.align		4
.L_13:
        /*0008*/ 	.byte	0x04, 0x17
        /*000a*/ 	.short	(.L_15 - .L_14)
.L_14:
        /*000c*/ 	.word	0x00000000
        /*0010*/ 	.short	0x0001
        /*0012*/ 	.short	0x0008
        /*0014*/ 	.byte	0x00, 0xf0, 0x11, 0x00


	//----- nvinfo : EIATTR_KPARAM_INFO
	.align		4
.L_15:
        /*0018*/ 	.byte	0x04, 0x17
        /*001a*/ 	.short	(.L_17 - .L_16)
.L_16:
        /*001c*/ 	.word	0x00000000
        /*0020*/ 	.short	0x0000
        /*0022*/ 	.short	0x0000
        /*0024*/ 	.byte	0x00, 0xf5, 0x21, 0x00


	//----- nvinfo : EIATTR_SPARSE_MMA_MASK
	.align		4
.L_17:
        /*0028*/ 	.byte	0x03, 0x50
        /*002a*/ 	.short	0x0000


	//----- nvinfo : EIATTR_MAXREG_COUNT
	.align		4
        /*002c*/ 	.byte	0x03, 0x1b
        /*002e*/ 	.short	0x00ff


	//----- nvinfo : EIATTR_MERCURY_ISA_VERSION
	.align		4
        /*0030*/ 	.byte	0x03, 0x5f
        /*0032*/ 	.short	0x0101


	//----- nvinfo : EIATTR_VRC_CTA_INIT_COUNT
	.align		4
        /*0034*/ 	.byte	0x02, 0x4a
	.zero		1
	.zero		1


	//----- nvinfo : EIATTR_EXIT_INSTR_OFFSETS
	.align		4
        /*0038*/ 	.byte	0x04, 0x1c
        /*003a*/ 	.short	(.L_19 - .L_18)


	//   ....[0]....
.L_18:
        /*003c*/ 	.word	0x00000070


	//   ....[1]....
        /*0040*/ 	.word	0x000000d0


	//----- nvinfo : EIATTR_CBANK_PARAM_SIZE
	.align		4
.L_19:
        /*0044*/ 	.byte	0x03, 0x19
        /*0046*/ 	.short	0x000c


	//----- nvinfo : EIATTR_PARAM_CBANK
	.align		4
        /*0048*/ 	.byte	0x04, 0x0a
        /*004a*/ 	.short	(.L_21 - .L_20)
	.align		4
.L_20:
        /*004c*/ 	.word	index@(.nv.constant0._Z13monitorKernelPii)
        /*0050*/ 	.short	0x0380
        /*0052*/ 	.short	0x000c


	//----- nvinfo : EIATTR_SW_WAR
	.align		4
.L_21:
        /*0054*/ 	.byte	0x04, 0x36
        /*0056*/ 	.short	(.L_23 - .L_22)
.L_22:
        /*0058*/ 	.word	0x00000008
.L_23:


//--------------------- .nv.info._Z10dataKernelPii --------------------------
	.section	.nv.info._Z10dataKernelPii,"",@"SHT_CUDA_INFO"
	.sectionflags	@""
	.align	4


	//----- nvinfo : EIATTR_CUDA_API_VERSION
	.align		4
        /*0000*/ 	.byte	0x04, 0x37
        /*0002*/ 	.short	(.L_25 - .L_24)
.L_24:
        /*0004*/ 	.word	0x00000082


	//----- nvinfo : EIATTR_KPARAM_INFO
	.align		4
.L_25:
        /*0008*/ 	.byte	0x04, 0x17
        /*000a*/ 	.short	(.L_27 - .L_26)
.L_26:
        /*000c*/ 	.word	0x00000000
        /*0010*/ 	.short	0x0001
        /*0012*/ 	.short	0x0008
        /*0014*/ 	.byte	0x00, 0xf0, 0x11, 0x00


	//----- nvinfo : EIATTR_KPARAM_INFO
	.align		4
.L_27:
        /*0018*/ 	.byte	0x04, 0x17
        /*001a*/ 	.short	(.L_29 - .L_28)
.L_28:
        /*001c*/ 	.word	0x00000000
        /*0020*/ 	.short	0x0000
        /*0022*/ 	.short	0x0000
        /*0024*/ 	.byte	0x00, 0xf5, 0x21, 0x00


	//----- nvinfo : EIATTR_SPARSE_MMA_MASK
	.align		4
.L_29:
        /*0028*/ 	.byte	0x03, 0x50
        /*002a*/ 	.short	0x0000


	//----- nvinfo : EIATTR_MAXREG_COUNT
	.align		4
        /*002c*/ 	.byte	0x03, 0x1b
        /*002e*/ 	.short	0x00ff


	//----- nvinfo : EIATTR_MERCURY_ISA_VERSION
	.align		4
        /*0030*/ 	.byte	0x03, 0x5f
        /*0032*/ 	.short	0x0101


	//----- nvinfo : EIATTR_VRC_CTA_INIT_COUNT
	.align		4
        /*0034*/ 	.byte	0x02, 0x4a
	.zero		1
	.zero		1


	//----- nvinfo : EIATTR_EXIT_INSTR_OFFSETS
	.align		4
        /*0038*/ 	.byte	0x04, 0x1c
        /*003a*/ 	.short	(.L_31 - .L_30)


	//   ....[0]....
.L_30:
        /*003c*/ 	.word	0x00000070


	//   ....[1]....
        /*0040*/ 	.word	0x000000d0


	//----- nvinfo : EIATTR_CBANK_PARAM_SIZE
	.align		4
.L_31:
        /*0044*/ 	.byte	0x03, 0x19
        /*0046*/ 	.short	0x000c


	//----- nvinfo : EIATTR_PARAM_CBANK
	.align		4
        /*0048*/ 	.byte	0x04, 0x0a
        /*004a*/ 	.short	(.L_33 - .L_32)
	.align		4
.L_32:
        /*004c*/ 	.word	index@(.nv.constant0._Z10dataKernelPii)
        /*0050*/ 	.short	0x0380
        /*0052*/ 	.short	0x000c


	//----- nvinfo : EIATTR_SW_WAR
	.align		4
.L_33:
        /*0054*/ 	.byte	0x04, 0x36
        /*0056*/ 	.short	(.L_35 - .L_34)
.L_34:
        /*0058*/ 	.word	0x00000008
.L_35:


//--------------------- .nv.callgraph             --------------------------
	.section	.nv.callgraph,"",@"SHT_CUDA_CALLGRAPH"
	.align	4
	.sectionentsize	8
	.align		4
        /*0000*/ 	.word	0x00000000
	.align		4
        /*0004*/ 	.word	0xffffffff
	.align		4
        /*0008*/ 	.word	0x00000000
	.align		4
        /*000c*/ 	.word	0xfffffffe
	.align		4
        /*0010*/ 	.word	0x00000000
	.align		4
        /*0014*/ 	.word	0xfffffffd
	.align		4
        /*0018*/ 	.word	0x00000000
	.align		4
        /*001c*/ 	.word	0xfffffffc


//--------------------- .text._Z13monitorKernelPii --------------------------
	.section	.text._Z13monitorKernelPii,"ax",@progbits
	.align	128
        .global         _Z13monitorKernelPii
        .type           _Z13monitorKernelPii,@function
        .size           _Z13monitorKernelPii,(.L_x_2 - _Z13monitorKernelPii)
        .other          _Z13monitorKernelPii,@"STO_CUDA_ENTRY STV_DEFAULT"
_Z13monitorKernelPii:
.text._Z13monitorKernelPii:
[----:B------:R-:W-:Y:S01]  /*0000*/  LDC R1, c[0x0][0x37c] ;  /* 0x0000df00ff017b82 */ /* 0x000fe20000000800 */
[----:B------:R-:W0:Y:S07]  /*0010*/  S2R R7, SR_TID.X ;  /* 0x0000000000077919 */ /* 0x000e2e0000002100 */
[----:B------:R-:W0:Y:S01]  /*0020*/  S2UR UR6, SR_CTAID.X ;  /* 0x00000000000679c3 */ /* 0x000e220000002500 */
[----:B------:R-:W1:Y:S07]  /*0030*/  LDCU UR4, c[0x0][0x388] ;  /* 0x00007100ff0477ac */ /* 0x000e6e0008000800 */
[----:B------:R-:W0:Y:S02]  /*0040*/  LDC R0, c[0x0][0x360] ;  /* 0x0000d800ff007b82 */ /* 0x000e240000000800 */
[----:B0-----:R-:W-:-:S05]  /*0050*/  IMAD R5, R0, UR6, R7 ;  /* 0x0000000600057c24 */ /* 0x001fca000f8e0207 */
[----:B-1----:R-:W-:-:S13]  /*0060*/  ISETP.GE.AND P0, PT, R5, UR4, PT ;  /* 0x0000000405007c0c */ /* 0x002fda000bf06270 */
[----:B------:R-:W-:Y:S05]  /*0070*/  @P0 EXIT ;  /* 0x000000000000094d */ /* 0x000fea0003800000 */
[----:B------:R-:W0:Y:S01]  /*0080*/  LDC.64 R2, c[0x0][0x380] ;  /* 0x0000e000ff027b82 */ /* 0x000e220000000a00 */
[----:B------:R-:W1:Y:S01]  /*0090*/  LDCU.64 UR4, c[0x0][0x358] ;  /* 0x00006b00ff0477ac */ /* 0x000e620008000a00 */
[----:B------:R-:W-:Y:S01]  /*00a0*/  IADD3 R7, PT, PT, R7, UR6, RZ ;  /* 0x0000000607077c10 */ /* 0x000fe2000fffe0ff */
[----:B0-----:R-:W-:-:S05]  /*00b0*/  IMAD.WIDE R2, R5, 0x4, R2 ;  /* 0x0000000405027825 */ /* 0x001fca00078e0202 */
[----:B-1----:R-:W-:Y:S01]  /*00c0*/  STG.E desc[UR4][R2.64], R7 ;  /* 0x0000000702007986 */ /* 0x002fe2000c101904 */
[----:B------:R-:W-:Y:S05]  /*00d0*/  EXIT ;  /* 0x000000000000794d */ /* 0x000fea0003800000 */
.L_x_0:
[----:B------:R-:W-:-:S00]  /*00e0*/  BRA `(.L_x_0) ;  /* 0xfffffffc00fc7947 */ /* 0x000fc0000383ffff */
[----:B------:R-:W-:-:S00]  /*00f0*/  NOP ;  /* 0x0000000000007918 */ /* 0x000fc00000000000 */
        /* <DEDUP_REMOVED lines=8> */
.L_x_2:


//--------------------- .text._Z10dataKernelPii   --------------------------
	.section	.text._Z10dataKernelPii,"ax",@progbits
	.align	128
        .global         _Z10dataKernelPii
        .type           _Z10dataKernelPii,@function
        .size           _Z10dataKernelPii,(.L_x_3 - _Z10dataKernelPii)
        .other          _Z10dataKernelPii,@"STO_CUDA_ENTRY STV_DEFAULT"
_Z10dataKernelPii:
.text._Z10dataKernelPii:
        /* <DEDUP_REMOVED lines=14> */
.L_x_1:
        /* <DEDUP_REMOVED lines=10> */
.L_x_3:


//--------------------- .nv.shared.reserved.0     --------------------------
	.section	.nv.shared.reserved.0,"aw",@nobits
	.weak		__nv_reservedSMEM_offset_0_alias
	.size		__nv_reservedSMEM_offset_0_alias, 0, 64
	.other		__nv_reservedSMEM_offset_0_alias,@"STO_CUDA_RESERVED_SHARED STV_DEFAULT"
__nv_reservedSMEM_offset_0_alias:
	.zero		0
	.zero		64


//--------------------- .nv.constant0._Z13monitorKernelPii --------------------------
	.section	.nv.constant0._Z13monitorKernelPii,"a",@progbits
	.sectionflags	@""
	.align	4
.nv.constant0._Z13monitorKernelPii:
	.zero		908


//--------------------- .nv.constant0._Z10dataKernelPii --------------------------
	.section	.nv.constant0._Z10dataKernelPii,"a",@progbits
	.sectionflags	@""
	.align	4
.nv.constant0._Z10dataKernelPii:
	.zero		908


//--------------------- SYMBOLS --------------------------

	.type		.nv.reservedSmem.offset0,@object
	.size		.nv.reservedSmem.offset0,0x4
